//
// Generated by NVIDIA NVVM Compiler
//
// Compiler Build ID: CL-36424714
// Cuda compilation tools, release 13.0, V13.0.88
// Based on NVVM 20.0.0
//

.version 9.0
.target sm_100
.address_size 64

	// .globl	_Z13compute_entryPi

.visible .entry _Z13compute_entryPi(
	.param .u64 .ptr .align 1 _Z13compute_entryPi_param_0
)
{
	.reg .pred 	%p<6>;
	.reg .b32 	%r<16>;
	.reg .b64 	%rd<7>;

	ld.param.u64 	%rd2, [_Z13compute_entryPi_param_0];
	cvta.to.global.u64 	%rd1, %rd2;
	mov.u32 	%r3, %ntid.x;
	mov.u32 	%r4, %ctaid.x;
	mov.u32 	%r5, %tid.x;
	mad.lo.s32 	%r1, %r3, %r4, %r5;
	mov.u32 	%r6, %ntid.y;
	mov.u32 	%r7, %ctaid.y;
	mov.u32 	%r8, %tid.y;
	mad.lo.s32 	%r2, %r6, %r7, %r8;
	setp.gt.u32 	%p1, %r2, 20004;
	setp.gt.s32 	%p2, %r1, 20004;
	or.pred  	%p3, %p1, %p2;
	@%p3 bra 	$L__BB0_5;
	setp.eq.s32 	%p4, %r1, 0;
	@%p4 bra 	$L__BB0_3;
	add.s32 	%r9, %r1, 1;
	add.s32 	%r10, %r2, 1;
	rem.s32 	%r11, %r9, %r10;
	setp.ne.s32 	%p5, %r11, 0;
	@%p5 bra 	$L__BB0_4;
$L__BB0_3:
	mad.lo.s32 	%r14, %r2, 20005, %r1;
	mul.wide.s32 	%rd5, %r14, 4;
	add.s64 	%rd6, %rd1, %rd5;
	mov.b32 	%r15, 1;
	st.global.u32 	[%rd6], %r15;
	bra.uni 	$L__BB0_5;
$L__BB0_4:
	mad.lo.s32 	%r12, %r2, 20005, %r1;
	mul.wide.s32 	%rd3, %r12, 4;
	add.s64 	%rd4, %rd1, %rd3;
	mov.b32 	%r13, 0;
	st.global.u32 	[%rd4], %r13;
$L__BB0_5:
	ret;

}


// ===== COMPILED SASS (sm_100) =====

	.target	sm_100

	.elftype	@"ET_EXEC"


//--------------------- .note.nv.tkinfo           --------------------------
	.section	.note.nv.tkinfo,"",@"SHT_NOTE"
	.sectionflags	@"SHF_NOTE_NV_TKINFO"
	.tkinfo
        /*0018*/ 	.word	0x00000002
        /*0030*/ 	.string	""
        /*0030*/ 	.string	"ptxas"
        /*0030*/ 	.string	"Cuda compilation tools, release 13.0, V13.0.88"
        /*0030*/ 	.string	"Build cuda_13.0.r13.0/compiler.36424714_0"
        /*0030*/ 	.string	"-arch sm_100 -m 64 "



//--------------------- .note.nv.cuinfo           --------------------------
	.section	.note.nv.cuinfo,"",@"SHT_NOTE"
	.sectionflags	@"SHF_NOTE_NV_CUINFO"
        /*0018*/ 	.short	0x0002
        /*001a*/ 	.short	0x0064
        /*001c*/ 	.short	0x0082
	.zero		2


//--------------------- .nv.info                  --------------------------
	.section	.nv.info,"",@"SHT_CUDA_INFO"
	.align	4


	//----- nvinfo : EIATTR_REGCOUNT
	.align		4
        /*0000*/ 	.byte	0x04, 0x2f
        /*0002*/ 	.short	(.L_1 - .L_0)
	.align		4
.L_0:
        /*0004*/ 	.word	index@(_Z13compute_entryPi)
        /*0008*/ 	.word	0x0000000e


	//----- nvinfo : EIATTR_FRAME_SIZE
	.align		4
.L_1:
        /*000c*/ 	.byte	0x04, 0x11
        /*000e*/ 	.short	(.L_3 - .L_2)
	.align		4
.L_2:
        /*0010*/ 	.word	index@(_Z13compute_entryPi)
        /*0014*/ 	.word	0x00000000


	//----- nvinfo : EIATTR_MIN_STACK_SIZE
	.align		4
.L_3:
        /*0018*/ 	.byte	0x04, 0x12
        /*001a*/ 	.short	(.L_5 - .L_4)
	.align		4
.L_4:
        /*001c*/ 	.word	index@(_Z13compute_entryPi)
        /*0020*/ 	.word	0x00000000
.L_5:


//--------------------- .nv.compat                --------------------------
	.section	.nv.compat,"",@"SHT_CUDA_COMPAT_INFO"
	.align	4
        /*0000*/ 	.byte	0x02, 0x09, 0x00, 0x00, 0x02, 0x02, 0x01, 0x00, 0x02, 0x05, 0x05, 0x00, 0x03, 0x07, 0x01, 0x01
        /*0010*/ 	.byte	0x02, 0x03, 0x00, 0x00, 0x02, 0x06, 0x01, 0x00, 0x04, 0x0b, 0x08, 0x00, 0x09, 0x00, 0x00, 0x00
        /*0020*/ 	.byte	0x00, 0x00, 0x00, 0x00


//--------------------- .nv.info._Z13compute_entryPi --------------------------
	.section	.nv.info._Z13compute_entryPi,"",@"SHT_CUDA_INFO"
	.sectionflags	@""
	.align	4


	//----- nvinfo : EIATTR_CUDA_API_VERSION
	.align		4
        /*0000*/ 	.byte	0x04, 0x37
        /*0002*/ 	.short	(.L_7 - .L_6)
.L_6:
        /*0004*/ 	.word	0x00000082


	//----- nvinfo : EIATTR_KPARAM_INFO
	.align		4
.L_7:
        /*0008*/ 	.byte	0x04, 0x17
        /*000a*/ 	.short	(.L_9 - .L_8)
.L_8:
        /*000c*/ 	.word	0x00000000
        /*0010*/ 	.short	0x0000
        /*0012*/ 	.short	0x0000
        /*0014*/ 	.byte	0x00, 0xf5, 0x21, 0x00


	//----- nvinfo : EIATTR_SPARSE_MMA_MASK
	.align		4
.L_9:
        /*0018*/ 	.byte	0x03, 0x50
        /*001a*/ 	.short	0x0000


	//----- nvinfo : EIATTR_MAXREG_COUNT
	.align		4
        /*001c*/ 	.byte	0x03, 0x1b
        /*001e*/ 	.short	0x00ff


	//----- nvinfo : EIATTR_MERCURY_ISA_VERSION
	.align		4
        /*0020*/ 	.byte	0x03, 0x5f
        /*0022*/ 	.short	0x0101


	//----- nvinfo : EIATTR_VRC_CTA_INIT_COUNT
	.align		4
        /*0024*/ 	.byte	0x02, 0x4a
	.zero		1
	.zero		1


	//----- nvinfo : EIATTR_EXIT_INSTR_OFFSETS
	.align		4
        /*0028*/ 	.byte	0x04, 0x1c
        /*002a*/ 	.short	(.L_11 - .L_10)


	//   ....[0]....
.L_10:
        /*002c*/ 	.word	0x000000b0


	//   ....[1]....
        /*0030*/ 	.word	0x00000300


	//   ....[2]....
        /*0034*/ 	.word	0x00000350


	//----- nvinfo : EIATTR_CRS_STACK_SIZE
	.align		4
.L_11:
        /*0038*/ 	.byte	0x04, 0x1e
        /*003a*/ 	.short	(.L_13 - .L_12)
.L_12:
        /*003c*/ 	.word	0x00000000


	//----- nvinfo : EIATTR_CBANK_PARAM_SIZE
	.align		4
.L_13:
        /*0040*/ 	.byte	0x03, 0x19
        /*0042*/ 	.short	0x0008


	//----- nvinfo : EIATTR_PARAM_CBANK
	.align		4
        /*0044*/ 	.byte	0x04, 0x0a
        /*0046*/ 	.short	(.L_15 - .L_14)
	.align		4
.L_14:
        /*0048*/ 	.word	index@(.nv.constant0._Z13compute_entryPi)
        /*004c*/ 	.short	0x0380
        /*004e*/ 	.short	0x0008


	//----- nvinfo : EIATTR_SW_WAR
	.align		4
.L_15:
        /*0050*/ 	.byte	0x04, 0x36
        /*0052*/ 	.short	(.L_17 - .L_16)
.L_16:
        /*0054*/ 	.word	0x00000008
.L_17:


//--------------------- .nv.callgraph             --------------------------
	.section	.nv.callgraph,"",@"SHT_CUDA_CALLGRAPH"
	.align	4
	.sectionentsize	8
	.align		4
        /*0000*/ 	.word	0x00000000
	.align		4
        /*0004*/ 	.word	0xffffffff
	.align		4
        /*0008*/ 	.word	0x00000000
	.align		4
        /*000c*/ 	.word	0xfffffffe
	.align		4
        /*0010*/ 	.word	0x00000000
	.align		4
        /*0014*/ 	.word	0xfffffffd
	.align		4
        /*0018*/ 	.word	0x00000000
	.align		4
        /*001c*/ 	.word	0xfffffffc


//--------------------- .text._Z13compute_entryPi --------------------------
	.section	.text._Z13compute_entryPi,"ax",@progbits
	.align	128
        .global         _Z13compute_entryPi
        .type           _Z13compute_entryPi,@function
        .size           _Z13compute_entryPi,(.L_x_4 - _Z13compute_entryPi)
        .other          _Z13compute_entryPi,@"STO_CUDA_ENTRY STV_DEFAULT"
_Z13compute_entryPi:
.text._Z13compute_entryPi:
[----:B------:R-:W-:Y:S01]  /*0000*/  LDC R1, c[0x0][0x37c] ;  /* 0x0000df00ff017b82 */ /* 0x000fe20000000800 */
[----:B------:R-:W0:Y:S01]  /*0010*/  S2R R0, SR_CTAID.X ;  /* 0x0000000000007919 */ /* 0x000e220000002500 */
[----:B------:R-:W0:Y:S01]  /*0020*/  LDCU UR4, c[0x0][0x360] ;  /* 0x00006c00ff0477ac */ /* 0x000e220008000800 */
[----:B------:R-:W0:Y:S01]  /*0030*/  S2R R3, SR_TID.X ;  /* 0x0000000000037919 */ /* 0x000e220000002100 */
[----:B------:R-:W1:Y:S01]  /*0040*/  LDCU UR5, c[0x0][0x364] ;  /* 0x00006c80ff0577ac */ /* 0x000e620008000800 */
[----:B------:R-:W1:Y:S01]  /*0050*/  S2R R5, SR_CTAID.Y ;  /* 0x0000000000057919 */ /* 0x000e620000002600 */
[----:B------:R-:W1:Y:S01]  /*0060*/  S2R R2, SR_TID.Y ;  /* 0x0000000000027919 */ /* 0x000e620000002200 */
[----:B0-----:R-:W-:-:S05]  /*0070*/  IMAD R0, R0, UR4, R3 ;  /* 0x0000000400007c24 */ /* 0x001fca000f8e0203 */
[----:B------:R-:W-:Y:S01]  /*0080*/  ISETP.GT.AND P0, PT, R0, 0x4e24, PT ;  /* 0x00004e240000780c */ /* 0x000fe20003f04270 */
[----:B-1----:R-:W-:-:S05]  /*0090*/  IMAD R5, R5, UR5, R2 ;  /* 0x0000000505057c24 */ /* 0x002fca000f8e0202 */
[----:B------:R-:W-:-:S13]  /*00a0*/  ISETP.GT.U32.OR P0, PT, R5, 0x4e24, P0 ;  /* 0x00004e240500780c */ /* 0x000fda0000704470 */
[----:B------:R-:W-:Y:S05]  /*00b0*/  @P0 EXIT ;  /* 0x000000000000094d */ /* 0x000fea0003800000 */
[----:B------:R-:W-:Y:S01]  /*00c0*/  ISETP.NE.AND P0, PT, R0, RZ, PT ;  /* 0x000000ff0000720c */ /* 0x000fe20003f05270 */
[----:B------:R-:W0:Y:S01]  /*00d0*/  LDCU.64 UR4, c[0x0][0x358] ;  /* 0x00006b00ff0477ac */ /* 0x000e220008000a00 */
[----:B------:R-:W-:Y:S11]  /*00e0*/  BSSY.RECONVERGENT B0, `(.L_x_0) ;  /* 0x000001c000007945 */ /* 0x000ff60003800200 */
[----:B------:R-:W-:Y:S05]  /*00f0*/  @!P0 BRA `(.L_x_1) ;  /* 0x0000000000688947 */ /* 0x000fea0003800000 */
[----:B------:R-:W-:Y:S02]  /*0100*/  VIADD R11, R5, 0x1 ;  /* 0x00000001050b7836 */ /* 0x000fe40000000000 */
[----:B------:R-:W-:-:S03]  /*0110*/  VIADD R4, R0, 0x1 ;  /* 0x0000000100047836 */ /* 0x000fc60000000000 */
[-C--:B------:R-:W-:Y:S02]  /*0120*/  IABS R8, R11.reuse ;  /* 0x0000000b00087213 */ /* 0x080fe40000000000 */
[----:B------:R-:W-:Y:S02]  /*0130*/  IABS R10, R4 ;  /* 0x00000004000a7213 */ /* 0x000fe40000000000 */
[----:B------:R-:W1:Y:S01]  /*0140*/  I2F.RP R6, R8 ;  /* 0x0000000800067306 */ /* 0x000e620000209400 */
[----:B------:R-:W-:Y:S02]  /*0150*/  IABS R9, R11 ;  /* 0x0000000b00097213 */ /* 0x000fe40000000000 */
[----:B------:R-:W-:-:S05]  /*0160*/  ISETP.GE.AND P2, PT, R4, RZ, PT ;  /* 0x000000ff0400720c */ /* 0x000fca0003f46270 */
[----:B-1----:R-:W1:Y:S02]  /*0170*/  MUFU.RCP R6, R6 ;  /* 0x0000000600067308 */ /* 0x002e640000001000 */
[----:B-1----:R-:W-:-:S06]  /*0180*/  VIADD R2, R6, 0xffffffe ;  /* 0x0ffffffe06027836 */ /* 0x002fcc0000000000 */
[----:B------:R1:W2:Y:S02]  /*0190*/  F2I.FTZ.U32.TRUNC.NTZ R3, R2 ;  /* 0x0000000200037305 */ /* 0x0002a4000021f000 */
[----:B-1----:R-:W-:Y:S01]  /*01a0*/  HFMA2 R2, -RZ, RZ, 0, 0 ;  /* 0x00000000ff027431 */ /* 0x002fe200000001ff */
[----:B--2---:R-:W-:-:S05]  /*01b0*/  IADD3 R7, PT, PT, RZ, -R3, RZ ;  /* 0x80000003ff077210 */ /* 0x004fca0007ffe0ff */
[----:B------:R-:W-:-:S04]  /*01c0*/  IMAD R7, R7, R8, RZ ;  /* 0x0000000807077224 */ /* 0x000fc800078e02ff */
[----:B------:R-:W-:-:S04]  /*01d0*/  IMAD.HI.U32 R3, R3, R7, R2 ;  /* 0x0000000703037227 */ /* 0x000fc800078e0002 */
[----:B------:R-:W-:Y:S02]  /*01e0*/  IMAD.MOV R2, RZ, RZ, -R9 ;  /* 0x000000ffff027224 */ /* 0x000fe400078e0a09 */
[----:B------:R-:W-:-:S04]  /*01f0*/  IMAD.HI.U32 R3, R3, R10, RZ ;  /* 0x0000000a03037227 */ /* 0x000fc800078e00ff */
[----:B------:R-:W-:-:S05]  /*0200*/  IMAD R3, R3, R2, R10 ;  /* 0x0000000203037224 */ /* 0x000fca00078e020a */
[----:B------:R-:W-:-:S13]  /*0210*/  ISETP.GT.U32.AND P0, PT, R8, R3, PT ;  /* 0x000000030800720c */ /* 0x000fda0003f04070 */
[----:B------:R-:W-:Y:S02]  /*0220*/  @!P0 IADD3 R3, PT, PT, R3, -R8, RZ ;  /* 0x8000000803038210 */ /* 0x000fe40007ffe0ff */
[----:B------:R-:W-:Y:S02]  /*0230*/  ISETP.NE.AND P0, PT, R11, RZ, PT ;  /* 0x000000ff0b00720c */ /* 0x000fe40003f05270 */
[----:B------:R-:W-:-:S13]  /*0240*/  ISETP.GT.U32.AND P1, PT, R8, R3, PT ;  /* 0x000000030800720c */ /* 0x000fda0003f24070 */
[----:B------:R-:W-:-:S05]  /*0250*/  @!P1 IMAD.IADD R3, R3, 0x1, -R8 ;  /* 0x0000000103039824 */ /* 0x000fca00078e0a08 */
[----:B------:R-:W-:Y:S02]  /*0260*/  @!P2 IADD3 R3, PT, PT, -R3, RZ, RZ ;  /* 0x000000ff0303a210 */ /* 0x000fe40007ffe1ff */
[----:B------:R-:W-:-:S04]  /*0270*/  @!P0 LOP3.LUT R3, RZ, R11, RZ, 0x33, !PT ;  /* 0x0000000bff038212 */ /* 0x000fc800078e33ff */
[----:B------:R-:W-:-:S13]  /*0280*/  ISETP.NE.AND P0, PT, R3, RZ, PT ;  /* 0x000000ff0300720c */ /* 0x000fda0003f05270 */
[----:B------:R-:W-:Y:S05]  /*0290*/  @P0 BRA `(.L_x_2) ;  /* 0x00000000001c0947 */ /* 0x000fea0003800000 */
.L_x_1:
[----:B0-----:R-:W-:Y:S05]  /*02a0*/  BSYNC.RECONVERGENT B0 ;  /* 0x0000000000007941 */ /* 0x001fea0003800200 */
.L_x_0:
[----:B------:R-:W0:Y:S01]  /*02b0*/  LDC.64 R2, c[0x0][0x380] ;  /* 0x0000e000ff027b82 */ /* 0x000e220000000a00 */
[----:B------:R-:W-:Y:S02]  /*02c0*/  IMAD R5, R5, 0x4e25, R0 ;  /* 0x00004e2505057824 */ /* 0x000fe400078e0200 */
[----:B------:R-:W-:Y:S02]  /*02d0*/  IMAD.MOV.U32 R7, RZ, RZ, 0x1 ;  /* 0x00000001ff077424 */ /* 0x000fe400078e00ff */
[----:B0-----:R-:W-:-:S05]  /*02e0*/  IMAD.WIDE R2, R5, 0x4, R2 ;  /* 0x0000000405027825 */ /* 0x001fca00078e0202 */
[----:B------:R-:W-:Y:S01]  /*02f0*/  STG.E desc[UR4][R2.64], R7 ;  /* 0x0000000702007986 */ /* 0x000fe2000c101904 */
[----:B------:R-:W-:Y:S05]  /*0300*/  EXIT ;  /* 0x000000000000794d */ /* 0x000fea0003800000 */
.L_x_2:
[----:B------:R-:W1:Y:S01]  /*0310*/  LDC.64 R2, c[0x0][0x380] ;  /* 0x0000e000ff027b82 */ /* 0x000e620000000a00 */
[----:B------:R-:W-:-:S04]  /*0320*/  IMAD R5, R5, 0x4e25, R0 ;  /* 0x00004e2505057824 */ /* 0x000fc800078e0200 */
[----:B-1----:R-:W-:-:S05]  /*0330*/  IMAD.WIDE R2, R5, 0x4, R2 ;  /* 0x0000000405027825 */ /* 0x002fca00078e0202 */
[----:B0-----:R-:W-:Y:S01]  /*0340*/  STG.E desc[UR4][R2.64], RZ ;  /* 0x000000ff02007986 */ /* 0x001fe2000c101904 */
[----:B------:R-:W-:Y:S05]  /*0350*/  EXIT ;  /* 0x000000000000794d */ /* 0x000fea0003800000 */
.L_x_3:
[----:B------:R-:W-:-:S00]  /*0360*/  BRA `(.L_x_3) ;  /* 0xfffffffc00fc7947 */ /* 0x000fc0000383ffff */
[----:B------:R-:W-:-:S00]  /*0370*/  NOP ;  /* 0x0000000000007918 */ /* 0x000fc00000000000 */
        /* <DEDUP_REMOVED lines=8> */
.L_x_4:


//--------------------- .nv.shared.reserved.0     --------------------------
	.section	.nv.shared.reserved.0,"aw",@nobits
	.weak		__nv_reservedSMEM_offset_0_alias
	.size		__nv_reservedSMEM_offset_0_alias, 0, 64
	.other		__nv_reservedSMEM_offset_0_alias,@"STO_CUDA_RESERVED_SHARED STV_DEFAULT"
__nv_reservedSMEM_offset_0_alias:
	.zero		0
	.zero		64


//--------------------- .nv.constant0._Z13compute_entryPi --------------------------
	.section	.nv.constant0._Z13compute_entryPi,"a",@progbits
	.sectionflags	@""
	.align	4
.nv.constant0._Z13compute_entryPi:
	.zero		904


//--------------------- SYMBOLS --------------------------

	.type		.nv.reservedSmem.offset0,@object
	.size		.nv.reservedSmem.offset0,0x4
